	.headerflags	@"EF_CUDA_TEXMODE_UNIFIED EF_CUDA_64BIT_ADDRESS EF_CUDA_ACCELERATORS EF_CUDA_SM90 EF_CUDA_VIRTUAL_SM(EF_CUDA_SM90)"
	.elftype	@"ET_EXEC"


//--------------------- .nv.info                  --------------------------
	.section	.nv.info,"",@"SHT_CUDA_INFO"
	.align	4


	//----- nvinfo : EIATTR_REGCOUNT
	.align		4
        /*0000*/ 	.byte	0x04, 0x2f
        /*0002*/ 	.short	(.L_1 - .L_0)
	.align		4
.L_0:
        /*0004*/ 	.word	index@(triton_poi_fused_convolution_leaky_relu_10)
        /*0008*/ 	.word	0x00000012


	//----- nvinfo : EIATTR_MIN_STACK_SIZE
	.align		4
.L_1:
        /*000c*/ 	.byte	0x04, 0x12
        /*000e*/ 	.short	(.L_3 - .L_2)
	.align		4
.L_2:
        /*0010*/ 	.word	index@(triton_poi_fused_convolution_leaky_relu_10)
        /*0014*/ 	.word	0x00000000


	//----- nvinfo : EIATTR_FRAME_SIZE
	.align		4
.L_3:
        /*0018*/ 	.byte	0x04, 0x11
        /*001a*/ 	.short	(.L_5 - .L_4)
	.align		4
.L_4:
        /*001c*/ 	.word	index@(triton_poi_fused_convolution_leaky_relu_10)
        /*0020*/ 	.word	0x00000000


	//----- nvinfo : EIATTR_MIN_STACK_SIZE
	.align		4
.L_5:
        /*0024*/ 	.byte	0x04, 0x12
        /*0026*/ 	.short	(.L_7 - .L_6)
	.align		4
.L_6:
        /*0028*/ 	.word	index@(triton_poi_fused_convolution_leaky_relu_10)
        /*002c*/ 	.word	0x00000000
.L_7:


//--------------------- .nv.info.triton_poi_fused_convolution_leaky_relu_10 --------------------------
	.section	.nv.info.triton_poi_fused_convolution_leaky_relu_10,"",@"SHT_CUDA_INFO"
	.sectionflags	@""
	.align	4


	//----- nvinfo : EIATTR_CUDA_API_VERSION
	.align		4
        /*0000*/ 	.byte	0x04, 0x37
        /*0002*/ 	.short	(.L_9 - .L_8)
.L_8:
        /*0004*/ 	.word	0x0000007c


	//----- nvinfo : EIATTR_KPARAM_INFO
	.align		4
.L_9:
        /*0008*/ 	.byte	0x04, 0x17
        /*000a*/ 	.short	(.L_11 - .L_10)
.L_10:
        /*000c*/ 	.word	0x00000000
        /*0010*/ 	.short	0x0003
        /*0012*/ 	.short	0x0018
        /*0014*/ 	.byte	0x00, 0xf0, 0x11, 0x00


	//----- nvinfo : EIATTR_KPARAM_INFO
	.align		4
.L_11:
        /*0018*/ 	.byte	0x04, 0x17
        /*001a*/ 	.short	(.L_13 - .L_12)
.L_12:
        /*001c*/ 	.word	0x00000000
        /*0020*/ 	.short	0x0002
        /*0022*/ 	.short	0x0010
        /*0024*/ 	.byte	0x00, 0xf4, 0x21, 0x00


	//----- nvinfo : EIATTR_KPARAM_INFO
	.align		4
.L_13:
        /*0028*/ 	.byte	0x04, 0x17
        /*002a*/ 	.short	(.L_15 - .L_14)
.L_14:
        /*002c*/ 	.word	0x00000000
        /*0030*/ 	.short	0x0001
        /*0032*/ 	.short	0x0008
        /*0034*/ 	.byte	0x00, 0xf4, 0x21, 0x00


	//----- nvinfo : EIATTR_KPARAM_INFO
	.align		4
.L_15:
        /*0038*/ 	.byte	0x04, 0x17
        /*003a*/ 	.short	(.L_17 - .L_16)
.L_16:
        /*003c*/ 	.word	0x00000000
        /*0040*/ 	.short	0x0000
        /*0042*/ 	.short	0x0000
        /*0044*/ 	.byte	0x00, 0xf4, 0x21, 0x00


	//----- nvinfo : EIATTR_SPARSE_MMA_MASK
	.align		4
.L_17:
        /*0048*/ 	.byte	0x03, 0x50
        /*004a*/ 	.short	0x0000


	//----- nvinfo : EIATTR_MAXREG_COUNT
	.align		4
        /*004c*/ 	.byte	0x03, 0x1b
        /*004e*/ 	.short	0x00ff


	//----- nvinfo : EIATTR_EXIT_INSTR_OFFSETS
	.align		4
        /*0050*/ 	.byte	0x04, 0x1c
        /*0052*/ 	.short	(.L_19 - .L_18)


	//   ....[0]....
.L_18:
        /*0054*/ 	.word	0x000001e0


	//----- nvinfo : EIATTR_REQNTID
	.align		4
.L_19:
        /*0058*/ 	.byte	0x04, 0x10
        /*005a*/ 	.short	(.L_21 - .L_20)
.L_20:
        /*005c*/ 	.word	0x00000100
        /*0060*/ 	.word	0x00000001
        /*0064*/ 	.word	0x00000001


	//----- nvinfo : EIATTR_CBANK_PARAM_SIZE
	.align		4
.L_21:
        /*0068*/ 	.byte	0x03, 0x19
        /*006a*/ 	.short	0x001c


	//----- nvinfo : EIATTR_PARAM_CBANK
	.align		4
        /*006c*/ 	.byte	0x04, 0x0a
        /*006e*/ 	.short	(.L_23 - .L_22)
	.align		4
.L_22:
        /*0070*/ 	.word	index@(.nv.constant0.triton_poi_fused_convolution_leaky_relu_10)
        /*0074*/ 	.short	0x0210
        /*0076*/ 	.short	0x001c


	//----- nvinfo : EIATTR_SW_WAR
	.align		4
.L_23:
        /*0078*/ 	.byte	0x04, 0x36
        /*007a*/ 	.short	(.L_25 - .L_24)
.L_24:
        /*007c*/ 	.word	0x00000008
.L_25:


//--------------------- .nv.callgraph             --------------------------
	.section	.nv.callgraph,"",@"SHT_CUDA_CALLGRAPH"
	.align	4
	.sectionentsize	8
	.align		4
        /*0000*/ 	.word	0x00000000
	.align		4
        /*0004*/ 	.word	0xffffffff
	.align		4
        /*0008*/ 	.word	0x00000000
	.align		4
        /*000c*/ 	.word	0xfffffffe
	.align		4
        /*0010*/ 	.word	0x00000000
	.align		4
        /*0014*/ 	.word	0xfffffffd
	.align		4
        /*0018*/ 	.word	0x00000000
	.align		4
        /*001c*/ 	.word	0xfffffffc


//--------------------- .text.triton_poi_fused_convolution_leaky_relu_10 --------------------------
	.section	.text.triton_poi_fused_convolution_leaky_relu_10,"ax",@progbits
	.align	128
        .global         triton_poi_fused_convolution_leaky_relu_10
        .type           triton_poi_fused_convolution_leaky_relu_10,@function
        .size           triton_poi_fused_convolution_leaky_relu_10,(.L_x_1 - triton_poi_fused_convolution_leaky_relu_10)
        .other          triton_poi_fused_convolution_leaky_relu_10,@"STO_CUDA_ENTRY STV_DEFAULT"
triton_poi_fused_convolution_leaky_relu_10:
.text.triton_poi_fused_convolution_leaky_relu_10:
[----:B------:R-:W-:Y:S01]  /*0000*/  LDC R1, c[0x0][0x28] ;  /* 0x00000a00ff017b82 */ /* 0x000fe20000000800 */
[----:B------:R-:W1:Y:S07]  /*0010*/  S2R R0, SR_TID.X ;  /* 0x0000000000007919 */ /* 0x000e6e0000002100 */
[----:B------:R-:W2:Y:S01]  /*0020*/  LDC.64 R4, c[0x0][0x218] ;  /* 0x00008600ff047b82 */ /* 0x000ea20000000a00 */
[----:B------:R-:W-:Y:S01]  /*0030*/  ULDC.64 UR4, c[0x0][0x208] ;  /* 0x0000820000047ab9 */ /* 0x000fe20000000a00 */
[----:B------:R-:W3:Y:S06]  /*0040*/  S2R R9, SR_CTAID.X ;  /* 0x0000000000097919 */ /* 0x000eec0000002500 */
[----:B------:R-:W4:Y:S01]  /*0050*/  LDC.64 R2, c[0x0][0x210] ;  /* 0x00008400ff027b82 */ /* 0x000f220000000a00 */
[----:B-1----:R-:W-:Y:S01]  /*0060*/  IMAD.SHL.U32 R0, R0, 0x2, RZ ;  /* 0x0000000200007824 */ /* 0x002fe200078e00ff */
[----:B---3--:R-:W-:-:S04]  /*0070*/  SHF.R.S32.HI R6, RZ, 0x16, R9 ;  /* 0x00000016ff067819 */ /* 0x008fc80000011409 */
[----:B------:R-:W-:-:S04]  /*0080*/  LOP3.LUT R0, R0, 0x1fe, RZ, 0xc0, !PT ;  /* 0x000001fe00007812 */ /* 0x000fc800078ec0ff */
[----:B------:R-:W-:Y:S02]  /*0090*/  LEA R9, R9, R0, 0x9 ;  /* 0x0000000009097211 */ /* 0x000fe400078e48ff */
[----:B------:R-:W-:-:S03]  /*00a0*/  SGXT R0, R6, 0x1 ;  /* 0x000000010600781a */ /* 0x000fc60000000200 */
[----:B----4-:R-:W-:Y:S01]  /*00b0*/  IMAD.WIDE R2, R9, 0x4, R2 ;  /* 0x0000000409027825 */ /* 0x010fe200078e0202 */
[----:B------:R-:W-:-:S04]  /*00c0*/  LEA.HI R0, R0, R9, RZ, 0x6 ;  /* 0x0000000900007211 */ /* 0x000fc800078f30ff */
[----:B------:R-:W-:Y:S01]  /*00d0*/  LOP3.LUT R0, R0, 0xffffffc0, RZ, 0xc0, !PT ;  /* 0xffffffc000007812 */ /* 0x000fe200078ec0ff */
[----:B------:R-:W3:Y:S04]  /*00e0*/  LDG.E.64 R10, desc[UR4][R2.64] ;  /* 0x00000004020a7981 */ /* 0x000ee8000c1e1b00 */
[----:B------:R-:W-:-:S04]  /*00f0*/  IMAD.IADD R7, R9, 0x1, -R0 ;  /* 0x0000000109077824 */ /* 0x000fc800078e0a00 */
[----:B--2---:R-:W-:Y:S02]  /*0100*/  IMAD.WIDE R4, R7, 0x4, R4 ;  /* 0x0000000407047825 */ /* 0x004fe400078e0204 */
[----:B------:R-:W1:Y:S04]  /*0110*/  LDC.64 R6, c[0x0][0x220] ;  /* 0x00008800ff067b82 */ /* 0x000e680000000a00 */
[----:B------:R-:W3:Y:S01]  /*0120*/  LDG.E.EL.64 R4, desc[UR4][R4.64] ;  /* 0x0000000404047981 */ /* 0x000ee2000c2e1b00 */
[----:B-1----:R-:W-:-:S04]  /*0130*/  IMAD.WIDE R6, R9, 0x4, R6 ;  /* 0x0000000409067825 */ /* 0x002fc800078e0206 */
[C---:B---3--:R-:W-:Y:S01]  /*0140*/  FADD R12, R10.reuse, R4 ;  /* 0x000000040a0c7221 */ /* 0x048fe20000000000 */
[----:B------:R-:W-:Y:S01]  /*0150*/  FADD R13, R11, R5 ;  /* 0x000000050b0d7221 */ /* 0x000fe20000000000 */
[----:B------:R-:W-:Y:S02]  /*0160*/  FSETP.GT.AND P0, PT, R10, -R4, PT ;  /* 0x800000040a00720b */ /* 0x000fe40003f04000 */
[----:B------:R-:W-:Y:S01]  /*0170*/  FMUL R15, R12, 0.20000000298023223877 ;  /* 0x3e4ccccd0c0f7820 */ /* 0x000fe20000400000 */
[----:B------:R-:W-:Y:S01]  /*0180*/  FMUL R0, R13, 0.20000000298023223877 ;  /* 0x3e4ccccd0d007820 */ /* 0x000fe20000400000 */
[----:B------:R-:W-:-:S03]  /*0190*/  FSETP.GT.AND P1, PT, R11, -R5, PT ;  /* 0x800000050b00720b */ /* 0x000fc60003f24000 */
[----:B------:R-:W-:Y:S02]  /*01a0*/  FSEL R8, R12, R15, P0 ;  /* 0x0000000f0c087208 */ /* 0x000fe40000000000 */
[----:B------:R-:W-:Y:S01]  /*01b0*/  FSEL R9, R13, R0, P1 ;  /* 0x000000000d097208 */ /* 0x000fe20000800000 */
[----:B------:R-:W-:Y:S04]  /*01c0*/  STG.E.64 desc[UR4][R2.64], R12 ;  /* 0x0000000c02007986 */ /* 0x000fe8000c101b04 */
[----:B------:R-:W-:Y:S01]  /*01d0*/  STG.E.64 desc[UR4][R6.64], R8 ;  /* 0x0000000806007986 */ /* 0x000fe2000c101b04 */
[----:B------:R-:W-:Y:S05]  /*01e0*/  EXIT ;  /* 0x000000000000794d */ /* 0x000fea0003800000 */
.L_x_0:
[----:B------:R-:W-:-:S00]  /*01f0*/  BRA `(.L_x_0) ;  /* 0xfffffffc00fc7947 */ /* 0x000fc0000383ffff */
[----:B------:R-:W-:-:S00]  /*0200*/  NOP ;  /* 0x0000000000007918 */ /* 0x000fc00000000000 */
[----:B------:R-:W-:-:S00]  /*0210*/  NOP ;  /* 0x0000000000007918 */ /* 0x000fc00000000000 */
[----:B------:R-:W-:-:S00]  /*0220*/  NOP ;  /* 0x0000000000007918 */ /* 0x000fc00000000000 */
[----:B------:R-:W-:-:S00]  /*0230*/  NOP ;  /* 0x0000000000007918 */ /* 0x000fc00000000000 */
[----:B------:R-:W-:-:S00]  /*0240*/  NOP ;  /* 0x0000000000007918 */ /* 0x000fc00000000000 */
[----:B------:R-:W-:-:S00]  /*0250*/  NOP ;  /* 0x0000000000007918 */ /* 0x000fc00000000000 */
[----:B------:R-:W-:-:S00]  /*0260*/  NOP ;  /* 0x0000000000007918 */ /* 0x000fc00000000000 */
[----:B------:R-:W-:-:S00]  /*0270*/  NOP ;  /* 0x0000000000007918 */ /* 0x000fc00000000000 */
.L_x_1:


//--------------------- .nv.constant0.triton_poi_fused_convolution_leaky_relu_10 --------------------------
	.section	.nv.constant0.triton_poi_fused_convolution_leaky_relu_10,"a",@progbits
	.sectionflags	@""
	.align	4
.nv.constant0.triton_poi_fused_convolution_leaky_relu_10:
	.zero		556
